	.headerflags	@"EF_CUDA_TEXMODE_UNIFIED EF_CUDA_64BIT_ADDRESS EF_CUDA_ACCELERATORS EF_CUDA_SM90 EF_CUDA_VIRTUAL_SM(EF_CUDA_SM90)"
	.elftype	@"ET_EXEC"


//--------------------- .nv.info                  --------------------------
	.section	.nv.info,"",@"SHT_CUDA_INFO"
	.align	4


	//----- nvinfo : EIATTR_REGCOUNT
	.align		4
        /*0000*/ 	.byte	0x04, 0x2f
        /*0002*/ 	.short	(.L_1 - .L_0)
	.align		4
.L_0:
        /*0004*/ 	.word	index@(triton_per_fused_neg_sum_1)
        /*0008*/ 	.word	0x00000013


	//----- nvinfo : EIATTR_MIN_STACK_SIZE
	.align		4
.L_1:
        /*000c*/ 	.byte	0x04, 0x12
        /*000e*/ 	.short	(.L_3 - .L_2)
	.align		4
.L_2:
        /*0010*/ 	.word	index@(triton_per_fused_neg_sum_1)
        /*0014*/ 	.word	0x00000000


	//----- nvinfo : EIATTR_FRAME_SIZE
	.align		4
.L_3:
        /*0018*/ 	.byte	0x04, 0x11
        /*001a*/ 	.short	(.L_5 - .L_4)
	.align		4
.L_4:
        /*001c*/ 	.word	index@(triton_per_fused_neg_sum_1)
        /*0020*/ 	.word	0x00000000


	//----- nvinfo : EIATTR_MIN_STACK_SIZE
	.align		4
.L_5:
        /*0024*/ 	.byte	0x04, 0x12
        /*0026*/ 	.short	(.L_7 - .L_6)
	.align		4
.L_6:
        /*0028*/ 	.word	index@(triton_per_fused_neg_sum_1)
        /*002c*/ 	.word	0x00000000
.L_7:


//--------------------- .nv.info.triton_per_fused_neg_sum_1 --------------------------
	.section	.nv.info.triton_per_fused_neg_sum_1,"",@"SHT_CUDA_INFO"
	.sectionflags	@""
	.align	4


	//----- nvinfo : EIATTR_CUDA_API_VERSION
	.align		4
        /*0000*/ 	.byte	0x04, 0x37
        /*0002*/ 	.short	(.L_9 - .L_8)
.L_8:
        /*0004*/ 	.word	0x0000007c


	//----- nvinfo : EIATTR_KPARAM_INFO
	.align		4
.L_9:
        /*0008*/ 	.byte	0x04, 0x17
        /*000a*/ 	.short	(.L_11 - .L_10)
.L_10:
        /*000c*/ 	.word	0x00000000
        /*0010*/ 	.short	0x0003
        /*0012*/ 	.short	0x0014
        /*0014*/ 	.byte	0x00, 0xf0, 0x11, 0x00


	//----- nvinfo : EIATTR_KPARAM_INFO
	.align		4
.L_11:
        /*0018*/ 	.byte	0x04, 0x17
        /*001a*/ 	.short	(.L_13 - .L_12)
.L_12:
        /*001c*/ 	.word	0x00000000
        /*0020*/ 	.short	0x0002
        /*0022*/ 	.short	0x0010
        /*0024*/ 	.byte	0x00, 0xf0, 0x11, 0x00


	//----- nvinfo : EIATTR_KPARAM_INFO
	.align		4
.L_13:
        /*0028*/ 	.byte	0x04, 0x17
        /*002a*/ 	.short	(.L_15 - .L_14)
.L_14:
        /*002c*/ 	.word	0x00000000
        /*0030*/ 	.short	0x0001
        /*0032*/ 	.short	0x0008
        /*0034*/ 	.byte	0x00, 0xf4, 0x21, 0x00


	//----- nvinfo : EIATTR_KPARAM_INFO
	.align		4
.L_15:
        /*0038*/ 	.byte	0x04, 0x17
        /*003a*/ 	.short	(.L_17 - .L_16)
.L_16:
        /*003c*/ 	.word	0x00000000
        /*0040*/ 	.short	0x0000
        /*0042*/ 	.short	0x0000
        /*0044*/ 	.byte	0x00, 0xf4, 0x21, 0x00


	//----- nvinfo : EIATTR_SPARSE_MMA_MASK
	.align		4
.L_17:
        /*0048*/ 	.byte	0x03, 0x50
        /*004a*/ 	.short	0x0000


	//----- nvinfo : EIATTR_MAXREG_COUNT
	.align		4
        /*004c*/ 	.byte	0x03, 0x1b
        /*004e*/ 	.short	0x00ff


	//----- nvinfo : EIATTR_COOP_GROUP_MASK_REGIDS
	.align		4
        /*0050*/ 	.byte	0x04, 0x29
        /*0052*/ 	.short	(.L_19 - .L_18)


	//   ....[0]....
.L_18:
        /*0054*/ 	.word	0xffffffff


	//   ....[1]....
        /*0058*/ 	.word	0xffffffff


	//   ....[2]....
        /*005c*/ 	.word	0xffffffff


	//   ....[3]....
        /*0060*/ 	.word	0xffffffff


	//   ....[4]....
        /*0064*/ 	.word	0xffffffff


	//   ....[5]....
        /*0068*/ 	.word	0xffffffff


	//   ....[6]....
        /*006c*/ 	.word	0xffffffff


	//----- nvinfo : EIATTR_COOP_GROUP_INSTR_OFFSETS
	.align		4
.L_19:
        /*0070*/ 	.byte	0x04, 0x28
        /*0072*/ 	.short	(.L_21 - .L_20)


	//   ....[0]....
.L_20:
        /*0074*/ 	.word	0x00000200


	//   ....[1]....
        /*0078*/ 	.word	0x00000210


	//   ....[2]....
        /*007c*/ 	.word	0x00000250


	//   ....[3]....
        /*0080*/ 	.word	0x00000270


	//   ....[4]....
        /*0084*/ 	.word	0x000002b0


	//   ....[5]....
        /*0088*/ 	.word	0x000002f0


	//   ....[6]....
        /*008c*/ 	.word	0x000003c0


	//----- nvinfo : EIATTR_EXIT_INSTR_OFFSETS
	.align		4
.L_21:
        /*0090*/ 	.byte	0x04, 0x1c
        /*0092*/ 	.short	(.L_23 - .L_22)


	//   ....[0]....
.L_22:
        /*0094*/ 	.word	0x000004b0


	//   ....[1]....
        /*0098*/ 	.word	0x00000500


	//----- nvinfo : EIATTR_REQNTID
	.align		4
.L_23:
        /*009c*/ 	.byte	0x04, 0x10
        /*009e*/ 	.short	(.L_25 - .L_24)
.L_24:
        /*00a0*/ 	.word	0x00000040
        /*00a4*/ 	.word	0x00000001
        /*00a8*/ 	.word	0x00000001


	//----- nvinfo : EIATTR_CBANK_PARAM_SIZE
	.align		4
.L_25:
        /*00ac*/ 	.byte	0x03, 0x19
        /*00ae*/ 	.short	0x0018


	//----- nvinfo : EIATTR_PARAM_CBANK
	.align		4
        /*00b0*/ 	.byte	0x04, 0x0a
        /*00b2*/ 	.short	(.L_27 - .L_26)
	.align		4
.L_26:
        /*00b4*/ 	.word	index@(.nv.constant0.triton_per_fused_neg_sum_1)
        /*00b8*/ 	.short	0x0210
        /*00ba*/ 	.short	0x0018


	//----- nvinfo : EIATTR_SW_WAR
	.align		4
.L_27:
        /*00bc*/ 	.byte	0x04, 0x36
        /*00be*/ 	.short	(.L_29 - .L_28)
.L_28:
        /*00c0*/ 	.word	0x00000008
.L_29:


//--------------------- .nv.callgraph             --------------------------
	.section	.nv.callgraph,"",@"SHT_CUDA_CALLGRAPH"
	.align	4
	.sectionentsize	8
	.align		4
        /*0000*/ 	.word	0x00000000
	.align		4
        /*0004*/ 	.word	0xffffffff
	.align		4
        /*0008*/ 	.word	0x00000000
	.align		4
        /*000c*/ 	.word	0xfffffffe
	.align		4
        /*0010*/ 	.word	0x00000000
	.align		4
        /*0014*/ 	.word	0xfffffffd
	.align		4
        /*0018*/ 	.word	0x00000000
	.align		4
        /*001c*/ 	.word	0xfffffffc


//--------------------- .text.triton_per_fused_neg_sum_1 --------------------------
	.section	.text.triton_per_fused_neg_sum_1,"ax",@progbits
	.sectionflags	@"SHF_BARRIERS=1"
	.align	128
        .global         triton_per_fused_neg_sum_1
        .type           triton_per_fused_neg_sum_1,@function
        .size           triton_per_fused_neg_sum_1,(.L_x_1 - triton_per_fused_neg_sum_1)
        .other          triton_per_fused_neg_sum_1,@"STO_CUDA_ENTRY STV_DEFAULT"
triton_per_fused_neg_sum_1:
.text.triton_per_fused_neg_sum_1:
[----:B------:R-:W0:Y:S02]  /*0000*/  LDC R1, c[0x0][0x28] ;  /* 0x00000a00ff017b82 */ /* 0x000e240000000800 */
[----:B------:R-:W1:Y:S01]  /*0010*/  S2R R0, SR_TID.X ;  /* 0x0000000000007919 */ /* 0x000e620000002100 */
[----:B------:R-:W2:Y:S01]  /*0020*/  LDC.64 R2, c[0x0][0x210] ;  /* 0x00008400ff027b82 */ /* 0x000ea20000000a00 */
[----:B------:R-:W-:Y:S01]  /*0030*/  ULDC.64 UR6, c[0x0][0x208] ;  /* 0x0000820000067ab9 */ /* 0x000fe20000000a00 */
[----:B------:R-:W3:Y:S01]  /*0040*/  S2R R7, SR_CTAID.X ;  /* 0x0000000000077919 */ /* 0x000ee20000002500 */
[----:B-1----:R-:W-:Y:S02]  /*0050*/  IMAD.SHL.U32 R4, R0, 0x2, RZ ;  /* 0x0000000200047824 */ /* 0x002fe400078e00ff */
[----:B---3--:R-:W-:-:S03]  /*0060*/  IMAD.SHL.U32 R7, R7, 0x8, RZ ;  /* 0x0000000807077824 */ /* 0x008fc600078e00ff */
[----:B------:R-:W-:-:S04]  /*0070*/  LOP3.LUT R4, R4, 0x6, RZ, 0xc0, !PT ;  /* 0x0000000604047812 */ /* 0x000fc800078ec0ff */
[----:B------:R-:W-:-:S04]  /*0080*/  LOP3.LUT R6, R7, R4, RZ, 0xfc, !PT ;  /* 0x0000000407067212 */ /* 0x000fc800078efcff */
[----:B------:R-:W-:Y:S02]  /*0090*/  SHF.R.S32.HI R9, RZ, 0x1f, R6 ;  /* 0x0000001fff097819 */ /* 0x000fe40000011406 */
[----:B------:R-:W-:Y:S02]  /*00a0*/  ISETP.GE.AND P0, PT, R6, 0x10, PT ;  /* 0x000000100600780c */ /* 0x000fe40003f06270 */
[----:B------:R-:W-:Y:S02]  /*00b0*/  LEA.HI R8, R9, R6, RZ, 0x2 ;  /* 0x0000000609087211 */ /* 0x000fe400078f10ff */
[----:B------:R-:W-:Y:S02]  /*00c0*/  LOP3.LUT R9, R0, 0x3c, RZ, 0xc0, !PT ;  /* 0x0000003c00097812 */ /* 0x000fe400078ec0ff */
[C---:B------:R-:W-:Y:S01]  /*00d0*/  LOP3.LUT R10, R8.reuse, 0xfffffffc, RZ, 0xc0, !PT ;  /* 0xfffffffc080a7812 */ /* 0x040fe200078ec0ff */
[----:B------:R-:W-:-:S03]  /*00e0*/  IMAD.SHL.U32 R8, R8, 0x10, RZ ;  /* 0x0000001008087824 */ /* 0x000fc600078e00ff */
[----:B------:R-:W-:Y:S02]  /*00f0*/  IADD3 R9, R9, R6, -R10 ;  /* 0x0000000609097210 */ /* 0x000fe40007ffe80a */
[----:B------:R-:W-:-:S05]  /*0100*/  LOP3.LUT R8, R8, 0xffffffc0, RZ, 0xc0, !PT ;  /* 0xffffffc008087812 */ /* 0x000fca00078ec0ff */
[----:B------:R-:W-:-:S04]  /*0110*/  IMAD.IADD R9, R9, 0x1, R8 ;  /* 0x0000000109097824 */ /* 0x000fc800078e0208 */
[----:B--2---:R-:W-:Y:S01]  /*0120*/  IMAD.WIDE R2, R9, 0x4, R2 ;  /* 0x0000000409027825 */ /* 0x004fe200078e0202 */
[----:B------:R-:W-:-:S06]  /*0130*/  CS2R R8, SRZ ;  /* 0x0000000000087805 */ /* 0x000fcc000001ff00 */
[----:B------:R-:W2:Y:S01]  /*0140*/  @!P0 LDG.E.64 R8, desc[UR6][R2.64] ;  /* 0x0000000602088981 */ /* 0x000ea2000c1e1b00 */
[----:B------:R-:W1:Y:S01]  /*0150*/  S2UR UR5, SR_CgaCtaId ;  /* 0x00000000000579c3 */ /* 0x000e620000008800 */
[----:B------:R-:W-:Y:S01]  /*0160*/  UMOV UR4, 0x400 ;  /* 0x0000040000047882 */ /* 0x000fe20000000000 */
[----:B------:R-:W-:Y:S02]  /*0170*/  ISETP.GE.AND P1, PT, R0, 0x10, PT ;  /* 0x000000100000780c */ /* 0x000fe40003f26270 */
[----:B------:R-:W-:Y:S01]  /*0180*/  LOP3.LUT R7, R7, 0x7, R0, 0xf8, !PT ;  /* 0x0000000707077812 */ /* 0x000fe200078ef800 */
[----:B-1----:R-:W-:Y:S01]  /*0190*/  UPRMT UR4, UR5, 0x654, UR4 ;  /* 0x0000065405047896 */ /* 0x002fe20008000004 */
[----:B--2---:R-:W-:Y:S02]  /*01a0*/  SEL R8, R8, RZ, !P0 ;  /* 0x000000ff08087207 */ /* 0x004fe40004000000 */
[----:B------:R-:W-:-:S03]  /*01b0*/  SEL R9, R9, RZ, !P0 ;  /* 0x000000ff09097207 */ /* 0x000fc60004000000 */
[----:B------:R-:W-:Y:S02]  /*01c0*/  FADD R8, RZ, -R8 ;  /* 0x80000008ff087221 */ /* 0x000fe40000000000 */
[----:B------:R-:W-:-:S03]  /*01d0*/  FADD R9, RZ, -R9 ;  /* 0x80000009ff097221 */ /* 0x000fc60000000000 */
[----:B------:R-:W-:Y:S02]  /*01e0*/  FSEL R8, R8, RZ, !P0 ;  /* 0x000000ff08087208 */ /* 0x000fe40004000000 */
[----:B------:R-:W-:-:S03]  /*01f0*/  FSEL R9, R9, RZ, !P0 ;  /* 0x000000ff09097208 */ /* 0x000fc60004000000 */
[----:B------:R-:W1:Y:S04]  /*0200*/  SHFL.BFLY PT, R11, R8, 0x10, 0x1f ;  /* 0x0e001f00080b7f89 */ /* 0x000e6800000e0000 */
[----:B------:R-:W2:Y:S01]  /*0210*/  SHFL.BFLY PT, R6, R9, 0x10, 0x1f ;  /* 0x0e001f0009067f89 */ /* 0x000ea200000e0000 */
[----:B-1----:R-:W-:Y:S01]  /*0220*/  FADD R11, R8, R11 ;  /* 0x0000000b080b7221 */ /* 0x002fe20000000000 */
[----:B------:R-:W-:Y:S01]  /*0230*/  SHF.R.U32.HI R8, RZ, 0x3, R0 ;  /* 0x00000003ff087819 */ /* 0x000fe20000011600 */
[----:B--2---:R-:W-:-:S03]  /*0240*/  FADD R10, R9, R6 ;  /* 0x00000006090a7221 */ /* 0x004fc60000000000 */
[----:B------:R-:W1:Y:S01]  /*0250*/  SHFL.BFLY PT, R2, R11, 0x8, 0x1f ;  /* 0x0d001f000b027f89 */ /* 0x000e6200000e0000 */
[----:B------:R-:W-:-:S03]  /*0260*/  LOP3.LUT R9, R8, 0x4, RZ, 0xc0, !PT ;  /* 0x0000000408097812 */ /* 0x000fc600078ec0ff */
[----:B------:R-:W2:Y:S01]  /*0270*/  SHFL.BFLY PT, R13, R10, 0x8, 0x1f ;  /* 0x0d001f000a0d7f89 */ /* 0x000ea200000e0000 */
[----:B-1----:R-:W-:Y:S01]  /*0280*/  FADD R3, R11, R2 ;  /* 0x000000020b037221 */ /* 0x002fe20000000000 */
[----:B------:R-:W-:Y:S01]  /*0290*/  LOP3.LUT R2, R0, 0x1f, RZ, 0xc0, !PT ;  /* 0x0000001f00027812 */ /* 0x000fe200078ec0ff */
[----:B--2---:R-:W-:-:S03]  /*02a0*/  FADD R13, R10, R13 ;  /* 0x0000000d0a0d7221 */ /* 0x004fc60000000000 */
[----:B------:R-:W1:Y:S01]  /*02b0*/  SHFL.BFLY PT, R6, R3, 0x4, 0x1f ;  /* 0x0c801f0003067f89 */ /* 0x000e6200000e0000 */
[----:B------:R-:W-:Y:S01]  /*02c0*/  ISETP.GE.U32.AND P0, PT, R2, 0x4, PT ;  /* 0x000000040200780c */ /* 0x000fe20003f06070 */
[----:B------:R-:W-:Y:S01]  /*02d0*/  IMAD.SHL.U32 R2, R4, 0x8, RZ ;  /* 0x0000000804027824 */ /* 0x000fe200078e00ff */
[----:B------:R-:W-:Y:S01]  /*02e0*/  LOP3.LUT R10, R0, 0x1, RZ, 0xc0, !PT ;  /* 0x00000001000a7812 */ /* 0x000fe200078ec0ff */
[----:B------:R-:W2:Y:S01]  /*02f0*/  SHFL.BFLY PT, R12, R13, 0x4, 0x1f ;  /* 0x0c801f000d0c7f89 */ /* 0x000ea200000e0000 */
[----:B-1----:R-:W-:Y:S02]  /*0300*/  FADD R14, R3, R6 ;  /* 0x00000006030e7221 */ /* 0x002fe40000000000 */
[----:B------:R-:W-:Y:S02]  /*0310*/  LOP3.LUT R3, R2, R9, RZ, 0xfc, !PT ;  /* 0x0000000902037212 */ /* 0x000fe400078efcff */
[----:B------:R-:W-:Y:S01]  /*0320*/  LEA R6, R0, UR4, 0x2 ;  /* 0x0000000400067c11 */ /* 0x000fe2000f8e10ff */
[----:B--2---:R-:W-:-:S04]  /*0330*/  FADD R16, R13, R12 ;  /* 0x0000000c0d107221 */ /* 0x004fc80000000000 */
[----:B------:R-:W-:Y:S04]  /*0340*/  @!P0 STS [R3+UR4], R14 ;  /* 0x0000000e03008988 */ /* 0x000fe80008000804 */
[----:B------:R1:W-:Y:S01]  /*0350*/  @!P0 STS [R3+UR4+0x8], R16 ;  /* 0x0000081003008988 */ /* 0x0003e20008000804 */
[----:B------:R-:W-:Y:S01]  /*0360*/  BAR.SYNC.DEFER_BLOCKING 0x0 ;  /* 0x0000000000007b1d */ /* 0x000fe20000010000 */
[----:B------:R-:W-:-:S04]  /*0370*/  ISETP.NE.U32.AND P0, PT, R10, 0x1, PT ;  /* 0x000000010a00780c */ /* 0x000fc80003f05070 */
[----:B------:R-:W-:Y:S01]  /*0380*/  ISETP.LT.AND P0, PT, R0, 0x10, P0 ;  /* 0x000000100000780c */ /* 0x000fe20000701270 */
[----:B-1----:R-:W-:-:S04]  /*0390*/  VIADD R3, R2, UR4 ;  /* 0x0000000402037c36 */ /* 0x002fc80008000000 */
[----:B------:R-:W-:Y:S01]  /*03a0*/  IMAD R3, R4, -0x4, R3 ;  /* 0xfffffffc04037824 */ /* 0x000fe200078e0203 */
[----:B------:R-:W1:Y:S04]  /*03b0*/  @!P1 LDS R5, [R6] ;  /* 0x0000000006059984 */ /* 0x000e680000000800 */
[----:B-1----:R-:W1:Y:S02]  /*03c0*/  SHFL.BFLY PT, R8, R5, 0x1, 0x1f ;  /* 0x0c201f0005087f89 */ /* 0x002e6400000e0000 */
[----:B-1----:R-:W-:Y:S01]  /*03d0*/  FADD R11, R5, R8 ;  /* 0x00000008050b7221 */ /* 0x002fe20000000000 */
[----:B------:R-:W-:Y:S02]  /*03e0*/  SHF.R.U32.HI R8, RZ, 0x3, R0 ;  /* 0x00000003ff087819 */ /* 0x000fe40000011600 */
[----:B------:R-:W-:-:S02]  /*03f0*/  LOP3.LUT R0, R0, 0x7, RZ, 0xc0, !PT ;  /* 0x0000000700007812 */ /* 0x000fc400078ec0ff */
[----:B------:R-:W-:Y:S01]  /*0400*/  @P0 STS [R6], R11 ;  /* 0x0000000b06000388 */ /* 0x000fe20000000800 */
[----:B------:R-:W-:Y:S02]  /*0410*/  SGXT.U32 R8, R8, 0x2 ;  /* 0x000000020808781a */ /* 0x000fe40000000000 */
[----:B------:R-:W-:Y:S01]  /*0420*/  LEA R0, R0, UR4, 0x2 ;  /* 0x0000000400007c11 */ /* 0x000fe2000f8e10ff */
[----:B------:R-:W-:Y:S01]  /*0430*/  BAR.SYNC.DEFER_BLOCKING 0x0 ;  /* 0x0000000000007b1d */ /* 0x000fe20000010000 */
[----:B------:R-:W-:-:S04]  /*0440*/  LOP3.LUT P0, RZ, R9, R8, RZ, 0xfc, !PT ;  /* 0x0000000809ff7212 */ /* 0x000fc8000780fcff */
[----:B------:R-:W-:Y:S01]  /*0450*/  ISETP.LT.AND P0, PT, R7, 0x10, !P0 ;  /* 0x000000100700780c */ /* 0x000fe20004701270 */
[----:B------:R-:W-:Y:S04]  /*0460*/  LDS R12, [R2+UR4] ;  /* 0x00000004020c7984 */ /* 0x000fe80008000800 */
[----:B------:R-:W1:Y:S01]  /*0470*/  LDS R13, [R2+UR4+0x8] ;  /* 0x00000804020d7984 */ /* 0x000e620008000800 */
[----:B------:R-:W-:Y:S06]  /*0480*/  BAR.SYNC.DEFER_BLOCKING 0x0 ;  /* 0x0000000000007b1d */ /* 0x000fec0000010000 */
[----:B-1----:R1:W-:Y:S02]  /*0490*/  STS.64 [R3], R12 ;  /* 0x0000000c03007388 */ /* 0x0023e40000000a00 */
[----:B------:R-:W-:Y:S06]  /*04a0*/  BAR.SYNC.DEFER_BLOCKING 0x0 ;  /* 0x0000000000007b1d */ /* 0x000fec0000010000 */
[----:B-1----:R-:W-:Y:S05]  /*04b0*/  @!P0 EXIT ;  /* 0x000000000000894d */ /* 0x002fea0003800000 */
[----:B------:R-:W0:Y:S01]  /*04c0*/  LDS R5, [R0] ;  /* 0x0000000000057984 */ /* 0x000e220000000800 */
[----:B------:R-:W1:Y:S02]  /*04d0*/  LDC.64 R2, c[0x0][0x218] ;  /* 0x00008600ff027b82 */ /* 0x000e640000000a00 */
[----:B-1----:R-:W-:-:S05]  /*04e0*/  IMAD.WIDE R2, R7, 0x4, R2 ;  /* 0x0000000407027825 */ /* 0x002fca00078e0202 */
[----:B0-----:R-:W-:Y:S01]  /*04f0*/  STG.E desc[UR6][R2.64], R5 ;  /* 0x0000000502007986 */ /* 0x001fe2000c101906 */
[----:B------:R-:W-:Y:S05]  /*0500*/  EXIT ;  /* 0x000000000000794d */ /* 0x000fea0003800000 */
.L_x_0:
[----:B------:R-:W-:-:S00]  /*0510*/  BRA `(.L_x_0) ;  /* 0xfffffffc00fc7947 */ /* 0x000fc0000383ffff */
[----:B------:R-:W-:-:S00]  /*0520*/  NOP ;  /* 0x0000000000007918 */ /* 0x000fc00000000000 */
        /* <DEDUP_REMOVED lines=13> */
.L_x_1:


//--------------------- .nv.shared.triton_per_fused_neg_sum_1 --------------------------
	.section	.nv.shared.triton_per_fused_neg_sum_1,"aw",@nobits
	.sectionflags	@""
	.align	16
	.zero		1024


//--------------------- .nv.constant0.triton_per_fused_neg_sum_1 --------------------------
	.section	.nv.constant0.triton_per_fused_neg_sum_1,"a",@progbits
	.sectionflags	@""
	.align	4
.nv.constant0.triton_per_fused_neg_sum_1:
	.zero		552
